//
// Generated by NVIDIA NVVM Compiler
//
// Compiler Build ID: CL-36424714
// Cuda compilation tools, release 13.0, V13.0.88
// Based on NVVM 20.0.0
//

.version 9.0
.target sm_100
.address_size 64

	// .globl	default_function_kernel

.visible .entry default_function_kernel(
	.param .u64 .ptr .align 1 default_function_kernel_param_0,
	.param .u64 .ptr .align 1 default_function_kernel_param_1
)
.maxntid 40
{
	.reg .b32 	%r<11>;
	.reg .b32 	%f<2>;
	.reg .b64 	%rd<9>;

	ld.param.u64 	%rd1, [default_function_kernel_param_0];
	ld.param.u64 	%rd2, [default_function_kernel_param_1];
	cvta.to.global.u64 	%rd3, %rd2;
	cvta.to.global.u64 	%rd4, %rd1;
	mov.u32 	%r1, %ctaid.x;
	shr.u32 	%r2, %r1, 6;
	mul.lo.s32 	%r3, %r2, 640;
	shr.u32 	%r4, %r1, 1;
	and.b32  	%r5, %r4, 31;
	mov.u32 	%r6, %tid.x;
	shr.u32 	%r7, %r6, 1;
	or.b32  	%r8, %r3, %r7;
	mad.lo.s32 	%r9, %r5, 20, %r8;
	mul.wide.u32 	%rd5, %r9, 4;
	add.s64 	%rd6, %rd4, %rd5;
	ld.global.nc.f32 	%f1, [%rd6];
	mad.lo.s32 	%r10, %r1, 40, %r6;
	mul.wide.u32 	%rd7, %r10, 4;
	add.s64 	%rd8, %rd3, %rd7;
	st.global.f32 	[%rd8], %f1;
	ret;

}


// ===== COMPILED SASS (sm_100) =====

	.target	sm_100

	.elftype	@"ET_EXEC"


//--------------------- .note.nv.tkinfo           --------------------------
	.section	.note.nv.tkinfo,"",@"SHT_NOTE"
	.sectionflags	@"SHF_NOTE_NV_TKINFO"
	.tkinfo
        /*0018*/ 	.word	0x00000002
        /*0030*/ 	.string	""
        /*0030*/ 	.string	"ptxas"
        /*0030*/ 	.string	"Cuda compilation tools, release 13.0, V13.0.88"
        /*0030*/ 	.string	"Build cuda_13.0.r13.0/compiler.36424714_0"
        /*0030*/ 	.string	"-arch sm_100 -m 64 "



//--------------------- .note.nv.cuinfo           --------------------------
	.section	.note.nv.cuinfo,"",@"SHT_NOTE"
	.sectionflags	@"SHF_NOTE_NV_CUINFO"
        /*0018*/ 	.short	0x0002
        /*001a*/ 	.short	0x0064
        /*001c*/ 	.short	0x0082
	.zero		2


//--------------------- .nv.info                  --------------------------
	.section	.nv.info,"",@"SHT_CUDA_INFO"
	.align	4


	//----- nvinfo : EIATTR_REGCOUNT
	.align		4
        /*0000*/ 	.byte	0x04, 0x2f
        /*0002*/ 	.short	(.L_1 - .L_0)
	.align		4
.L_0:
        /*0004*/ 	.word	index@(default_function_kernel)
        /*0008*/ 	.word	0x0000000a


	//----- nvinfo : EIATTR_FRAME_SIZE
	.align		4
.L_1:
        /*000c*/ 	.byte	0x04, 0x11
        /*000e*/ 	.short	(.L_3 - .L_2)
	.align		4
.L_2:
        /*0010*/ 	.word	index@(default_function_kernel)
        /*0014*/ 	.word	0x00000000


	//----- nvinfo : EIATTR_MIN_STACK_SIZE
	.align		4
.L_3:
        /*0018*/ 	.byte	0x04, 0x12
        /*001a*/ 	.short	(.L_5 - .L_4)
	.align		4
.L_4:
        /*001c*/ 	.word	index@(default_function_kernel)
        /*0020*/ 	.word	0x00000000
.L_5:


//--------------------- .nv.compat                --------------------------
	.section	.nv.compat,"",@"SHT_CUDA_COMPAT_INFO"
	.align	4
        /*0000*/ 	.byte	0x02, 0x09, 0x00, 0x00, 0x02, 0x02, 0x01, 0x00, 0x02, 0x05, 0x05, 0x00, 0x03, 0x07, 0x01, 0x01
        /*0010*/ 	.byte	0x02, 0x03, 0x00, 0x00, 0x02, 0x06, 0x01, 0x00, 0x04, 0x0b, 0x08, 0x00, 0x09, 0x00, 0x00, 0x00
        /*0020*/ 	.byte	0x00, 0x00, 0x00, 0x00


//--------------------- .nv.info.default_function_kernel --------------------------
	.section	.nv.info.default_function_kernel,"",@"SHT_CUDA_INFO"
	.sectionflags	@""
	.align	4


	//----- nvinfo : EIATTR_CUDA_API_VERSION
	.align		4
        /*0000*/ 	.byte	0x04, 0x37
        /*0002*/ 	.short	(.L_7 - .L_6)
.L_6:
        /*0004*/ 	.word	0x00000082


	//----- nvinfo : EIATTR_KPARAM_INFO
	.align		4
.L_7:
        /*0008*/ 	.byte	0x04, 0x17
        /*000a*/ 	.short	(.L_9 - .L_8)
.L_8:
        /*000c*/ 	.word	0x00000000
        /*0010*/ 	.short	0x0001
        /*0012*/ 	.short	0x0008
        /*0014*/ 	.byte	0x00, 0xf5, 0x21, 0x00


	//----- nvinfo : EIATTR_KPARAM_INFO
	.align		4
.L_9:
        /*0018*/ 	.byte	0x04, 0x17
        /*001a*/ 	.short	(.L_11 - .L_10)
.L_10:
        /*001c*/ 	.word	0x00000000
        /*0020*/ 	.short	0x0000
        /*0022*/ 	.short	0x0000
        /*0024*/ 	.byte	0x00, 0xf5, 0x21, 0x00


	//----- nvinfo : EIATTR_SPARSE_MMA_MASK
	.align		4
.L_11:
        /*0028*/ 	.byte	0x03, 0x50
        /*002a*/ 	.short	0x0000


	//----- nvinfo : EIATTR_MAXREG_COUNT
	.align		4
        /*002c*/ 	.byte	0x03, 0x1b
        /*002e*/ 	.short	0x00ff


	//----- nvinfo : EIATTR_MERCURY_ISA_VERSION
	.align		4
        /*0030*/ 	.byte	0x03, 0x5f
        /*0032*/ 	.short	0x0101


	//----- nvinfo : EIATTR_VRC_CTA_INIT_COUNT
	.align		4
        /*0034*/ 	.byte	0x02, 0x4a
	.zero		1
	.zero		1


	//----- nvinfo : EIATTR_EXIT_INSTR_OFFSETS
	.align		4
        /*0038*/ 	.byte	0x04, 0x1c
        /*003a*/ 	.short	(.L_13 - .L_12)


	//   ....[0]....
.L_12:
        /*003c*/ 	.word	0x00000120


	//----- nvinfo : EIATTR_MAX_THREADS
	.align		4
.L_13:
        /*0040*/ 	.byte	0x04, 0x05
        /*0042*/ 	.short	(.L_15 - .L_14)
.L_14:
        /*0044*/ 	.word	0x00000028
        /*0048*/ 	.word	0x00000001
        /*004c*/ 	.word	0x00000001


	//----- nvinfo : EIATTR_CBANK_PARAM_SIZE
	.align		4
.L_15:
        /*0050*/ 	.byte	0x03, 0x19
        /*0052*/ 	.short	0x0010


	//----- nvinfo : EIATTR_PARAM_CBANK
	.align		4
        /*0054*/ 	.byte	0x04, 0x0a
        /*0056*/ 	.short	(.L_17 - .L_16)
	.align		4
.L_16:
        /*0058*/ 	.word	index@(.nv.constant0.default_function_kernel)
        /*005c*/ 	.short	0x0380
        /*005e*/ 	.short	0x0010


	//----- nvinfo : EIATTR_SW_WAR
	.align		4
.L_17:
        /*0060*/ 	.byte	0x04, 0x36
        /*0062*/ 	.short	(.L_19 - .L_18)
.L_18:
        /*0064*/ 	.word	0x00000008
.L_19:


//--------------------- .nv.callgraph             --------------------------
	.section	.nv.callgraph,"",@"SHT_CUDA_CALLGRAPH"
	.align	4
	.sectionentsize	8
	.align		4
        /*0000*/ 	.word	0x00000000
	.align		4
        /*0004*/ 	.word	0xffffffff
	.align		4
        /*0008*/ 	.word	0x00000000
	.align		4
        /*000c*/ 	.word	0xfffffffe
	.align		4
        /*0010*/ 	.word	0x00000000
	.align		4
        /*0014*/ 	.word	0xfffffffd
	.align		4
        /*0018*/ 	.word	0x00000000
	.align		4
        /*001c*/ 	.word	0xfffffffc


//--------------------- .text.default_function_kernel --------------------------
	.section	.text.default_function_kernel,"ax",@progbits
	.align	128
        .global         default_function_kernel
        .type           default_function_kernel,@function
        .size           default_function_kernel,(.L_x_1 - default_function_kernel)
        .other          default_function_kernel,@"STO_CUDA_ENTRY STV_DEFAULT"
default_function_kernel:
.text.default_function_kernel:
[----:B------:R-:W-:Y:S01]  /*0000*/  LDC R1, c[0x0][0x37c] ;  /* 0x0000df00ff017b82 */ /* 0x000fe20000000800 */
[----:B------:R-:W0:Y:S07]  /*0010*/  S2R R7, SR_CTAID.X ;  /* 0x0000000000077919 */ /* 0x000e2e0000002500 */
[----:B------:R-:W1:Y:S01]  /*0020*/  LDC.64 R2, c[0x0][0x380] ;  /* 0x0000e000ff027b82 */ /* 0x000e620000000a00 */
[----:B------:R-:W2:Y:S01]  /*0030*/  LDCU.64 UR4, c[0x0][0x358] ;  /* 0x00006b00ff0477ac */ /* 0x000ea20008000a00 */
[----:B------:R-:W3:Y:S01]  /*0040*/  S2R R6, SR_TID.X ;  /* 0x0000000000067919 */ /* 0x000ee20000002100 */
[----:B0-----:R-:W-:-:S02]  /*0050*/  SHF.R.U32.HI R0, RZ, 0x6, R7 ;  /* 0x00000006ff007819 */ /* 0x001fc40000011607 */
[----:B------:R-:W-:Y:S02]  /*0060*/  SHF.R.U32.HI R4, RZ, 0x1, R7 ;  /* 0x00000001ff047819 */ /* 0x000fe40000011607 */
[----:B---3--:R-:W-:Y:S01]  /*0070*/  SHF.R.U32.HI R5, RZ, 0x1, R6 ;  /* 0x00000001ff057819 */ /* 0x008fe20000011606 */
[----:B------:R-:W-:Y:S01]  /*0080*/  IMAD R0, R0, 0x280, RZ ;  /* 0x0000028000007824 */ /* 0x000fe200078e02ff */
[----:B------:R-:W-:-:S04]  /*0090*/  LOP3.LUT R4, R4, 0x1f, RZ, 0xc0, !PT ;  /* 0x0000001f04047812 */ /* 0x000fc800078ec0ff */
[----:B------:R-:W-:-:S05]  /*00a0*/  LOP3.LUT R5, R0, R5, RZ, 0xfc, !PT ;  /* 0x0000000500057212 */ /* 0x000fca00078efcff */
[----:B------:R-:W-:-:S04]  /*00b0*/  IMAD R5, R4, 0x14, R5 ;  /* 0x0000001404057824 */ /* 0x000fc800078e0205 */
[----:B-1----:R-:W-:Y:S02]  /*00c0*/  IMAD.WIDE.U32 R2, R5, 0x4, R2 ;  /* 0x0000000405027825 */ /* 0x002fe400078e0002 */
[----:B------:R-:W0:Y:S04]  /*00d0*/  LDC.64 R4, c[0x0][0x388] ;  /* 0x0000e200ff047b82 */ /* 0x000e280000000a00 */
[----:B--2---:R-:W2:Y:S01]  /*00e0*/  LDG.E.CONSTANT R3, desc[UR4][R2.64] ;  /* 0x0000000402037981 */ /* 0x004ea2000c1e9900 */
[----:B------:R-:W-:-:S04]  /*00f0*/  IMAD R7, R7, 0x28, R6 ;  /* 0x0000002807077824 */ /* 0x000fc800078e0206 */
[----:B0-----:R-:W-:-:S05]  /*0100*/  IMAD.WIDE.U32 R4, R7, 0x4, R4 ;  /* 0x0000000407047825 */ /* 0x001fca00078e0004 */
[----:B--2---:R-:W-:Y:S01]  /*0110*/  STG.E desc[UR4][R4.64], R3 ;  /* 0x0000000304007986 */ /* 0x004fe2000c101904 */
[----:B------:R-:W-:Y:S05]  /*0120*/  EXIT ;  /* 0x000000000000794d */ /* 0x000fea0003800000 */
.L_x_0:
[----:B------:R-:W-:-:S00]  /*0130*/  BRA `(.L_x_0) ;  /* 0xfffffffc00fc7947 */ /* 0x000fc0000383ffff */
[----:B------:R-:W-:-:S00]  /*0140*/  NOP ;  /* 0x0000000000007918 */ /* 0x000fc00000000000 */
        /* <DEDUP_REMOVED lines=11> */
.L_x_1:


//--------------------- .nv.shared.reserved.0     --------------------------
	.section	.nv.shared.reserved.0,"aw",@nobits
	.weak		__nv_reservedSMEM_offset_0_alias
	.size		__nv_reservedSMEM_offset_0_alias, 0, 64
	.other		__nv_reservedSMEM_offset_0_alias,@"STO_CUDA_RESERVED_SHARED STV_DEFAULT"
__nv_reservedSMEM_offset_0_alias:
	.zero		0
	.zero		64


//--------------------- .nv.constant0.default_function_kernel --------------------------
	.section	.nv.constant0.default_function_kernel,"a",@progbits
	.sectionflags	@""
	.align	4
.nv.constant0.default_function_kernel:
	.zero		912


//--------------------- SYMBOLS --------------------------

	.type		.nv.reservedSmem.offset0,@object
	.size		.nv.reservedSmem.offset0,0x4
